//
// Generated by NVIDIA NVVM Compiler
//
// Compiler Build ID: CL-36424714
// Cuda compilation tools, release 13.0, V13.0.88
// Based on NVVM 20.0.0
//

.version 9.0
.target sm_100
.address_size 64

	// .globl	_Z6kernelPdPiy

.visible .entry _Z6kernelPdPiy(
	.param .u64 .ptr .align 1 _Z6kernelPdPiy_param_0,
	.param .u64 .ptr .align 1 _Z6kernelPdPiy_param_1,
	.param .u64 _Z6kernelPdPiy_param_2
)
{
	.reg .pred 	%p<2>;
	.reg .b32 	%r<7>;
	.reg .b64 	%rd<11>;
	.reg .b64 	%fd<4>;

	ld.param.u64 	%rd2, [_Z6kernelPdPiy_param_0];
	ld.param.u64 	%rd3, [_Z6kernelPdPiy_param_1];
	ld.param.u64 	%rd4, [_Z6kernelPdPiy_param_2];
	mov.u32 	%r2, %ntid.x;
	mov.u32 	%r3, %ctaid.x;
	mov.u32 	%r1, %tid.x;
	mad.lo.s32 	%r4, %r2, %r3, %r1;
	cvt.u64.u32 	%rd1, %r4;
	setp.le.u64 	%p1, %rd4, %rd1;
	@%p1 bra 	$L__BB0_2;
	cvt.u32.u64 	%r5, %rd1;
	cvta.to.global.u64 	%rd5, %rd3;
	cvta.to.global.u64 	%rd6, %rd2;
	cvt.rn.f64.u32 	%fd1, %r5;
	cvt.rn.f64.u32 	%fd2, %r1;
	div.rn.f64 	%fd3, %fd1, %fd2;
	shl.b64 	%rd7, %rd1, 2;
	add.s64 	%rd8, %rd5, %rd7;
	ld.global.u32 	%r6, [%rd8];
	mul.wide.s32 	%rd9, %r6, 8;
	add.s64 	%rd10, %rd6, %rd9;
	st.global.f64 	[%rd10], %fd3;
$L__BB0_2:
	ret;

}


// ===== COMPILED SASS (sm_100) =====

	.target	sm_100

	.elftype	@"ET_EXEC"


//--------------------- .note.nv.tkinfo           --------------------------
	.section	.note.nv.tkinfo,"",@"SHT_NOTE"
	.sectionflags	@"SHF_NOTE_NV_TKINFO"
	.tkinfo
        /*0018*/ 	.word	0x00000002
        /*0030*/ 	.string	""
        /*0030*/ 	.string	"ptxas"
        /*0030*/ 	.string	"Cuda compilation tools, release 13.0, V13.0.88"
        /*0030*/ 	.string	"Build cuda_13.0.r13.0/compiler.36424714_0"
        /*0030*/ 	.string	"-arch sm_100 -m 64 "



//--------------------- .note.nv.cuinfo           --------------------------
	.section	.note.nv.cuinfo,"",@"SHT_NOTE"
	.sectionflags	@"SHF_NOTE_NV_CUINFO"
        /*0018*/ 	.short	0x0002
        /*001a*/ 	.short	0x0064
        /*001c*/ 	.short	0x0082
	.zero		2


//--------------------- .nv.info                  --------------------------
	.section	.nv.info,"",@"SHT_CUDA_INFO"
	.align	4


	//----- nvinfo : EIATTR_REGCOUNT
	.align		4
        /*0000*/ 	.byte	0x04, 0x2f
        /*0002*/ 	.short	(.L_1 - .L_0)
	.align		4
.L_0:
        /*0004*/ 	.word	index@(_Z6kernelPdPiy)
        /*0008*/ 	.word	0x00000019


	//----- nvinfo : EIATTR_FRAME_SIZE
	.align		4
.L_1:
        /*000c*/ 	.byte	0x04, 0x11
        /*000e*/ 	.short	(.L_3 - .L_2)
	.align		4
.L_2:
        /*0010*/ 	.word	index@($__internal_0_$__cuda_sm20_div_rn_f64_full)
        /*0014*/ 	.word	0x00000000


	//----- nvinfo : EIATTR_FRAME_SIZE
	.align		4
.L_3:
        /*0018*/ 	.byte	0x04, 0x11
        /*001a*/ 	.short	(.L_5 - .L_4)
	.align		4
.L_4:
        /*001c*/ 	.word	index@(_Z6kernelPdPiy)
        /*0020*/ 	.word	0x00000000


	//----- nvinfo : EIATTR_MIN_STACK_SIZE
	.align		4
.L_5:
        /*0024*/ 	.byte	0x04, 0x12
        /*0026*/ 	.short	(.L_7 - .L_6)
	.align		4
.L_6:
        /*0028*/ 	.word	index@(_Z6kernelPdPiy)
        /*002c*/ 	.word	0x00000000
.L_7:


//--------------------- .nv.compat                --------------------------
	.section	.nv.compat,"",@"SHT_CUDA_COMPAT_INFO"
	.align	4
        /*0000*/ 	.byte	0x02, 0x09, 0x00, 0x00, 0x02, 0x02, 0x01, 0x00, 0x02, 0x05, 0x05, 0x00, 0x03, 0x07, 0x01, 0x01
        /*0010*/ 	.byte	0x02, 0x03, 0x00, 0x00, 0x02, 0x06, 0x01, 0x00, 0x04, 0x0b, 0x08, 0x00, 0x01, 0x00, 0x00, 0x00
        /*0020*/ 	.byte	0x00, 0x00, 0x00, 0x00


//--------------------- .nv.info._Z6kernelPdPiy   --------------------------
	.section	.nv.info._Z6kernelPdPiy,"",@"SHT_CUDA_INFO"
	.sectionflags	@""
	.align	4


	//----- nvinfo : EIATTR_CUDA_API_VERSION
	.align		4
        /*0000*/ 	.byte	0x04, 0x37
        /*0002*/ 	.short	(.L_9 - .L_8)
.L_8:
        /*0004*/ 	.word	0x00000082


	//----- nvinfo : EIATTR_KPARAM_INFO
	.align		4
.L_9:
        /*0008*/ 	.byte	0x04, 0x17
        /*000a*/ 	.short	(.L_11 - .L_10)
.L_10:
        /*000c*/ 	.word	0x00000000
        /*0010*/ 	.short	0x0002
        /*0012*/ 	.short	0x0010
        /*0014*/ 	.byte	0x00, 0xf0, 0x21, 0x00


	//----- nvinfo : EIATTR_KPARAM_INFO
	.align		4
.L_11:
        /*0018*/ 	.byte	0x04, 0x17
        /*001a*/ 	.short	(.L_13 - .L_12)
.L_12:
        /*001c*/ 	.word	0x00000000
        /*0020*/ 	.short	0x0001
        /*0022*/ 	.short	0x0008
        /*0024*/ 	.byte	0x00, 0xf5, 0x21, 0x00


	//----- nvinfo : EIATTR_KPARAM_INFO
	.align		4
.L_13:
        /*0028*/ 	.byte	0x04, 0x17
        /*002a*/ 	.short	(.L_15 - .L_14)
.L_14:
        /*002c*/ 	.word	0x00000000
        /*0030*/ 	.short	0x0000
        /*0032*/ 	.short	0x0000
        /*0034*/ 	.byte	0x00, 0xf5, 0x21, 0x00


	//----- nvinfo : EIATTR_SPARSE_MMA_MASK
	.align		4
.L_15:
        /*0038*/ 	.byte	0x03, 0x50
        /*003a*/ 	.short	0x0000


	//----- nvinfo : EIATTR_MAXREG_COUNT
	.align		4
        /*003c*/ 	.byte	0x03, 0x1b
        /*003e*/ 	.short	0x00ff


	//----- nvinfo : EIATTR_MERCURY_ISA_VERSION
	.align		4
        /*0040*/ 	.byte	0x03, 0x5f
        /*0042*/ 	.short	0x0101


	//----- nvinfo : EIATTR_VRC_CTA_INIT_COUNT
	.align		4
        /*0044*/ 	.byte	0x02, 0x4a
	.zero		1
	.zero		1


	//----- nvinfo : EIATTR_EXIT_INSTR_OFFSETS
	.align		4
        /*0048*/ 	.byte	0x04, 0x1c
        /*004a*/ 	.short	(.L_17 - .L_16)


	//   ....[0]....
.L_16:
        /*004c*/ 	.word	0x00000080


	//   ....[1]....
        /*0050*/ 	.word	0x00000250


	//----- nvinfo : EIATTR_CRS_STACK_SIZE
	.align		4
.L_17:
        /*0054*/ 	.byte	0x04, 0x1e
        /*0056*/ 	.short	(.L_19 - .L_18)
.L_18:
        /*0058*/ 	.word	0x00000000


	//----- nvinfo : EIATTR_CBANK_PARAM_SIZE
	.align		4
.L_19:
        /*005c*/ 	.byte	0x03, 0x19
        /*005e*/ 	.short	0x0018


	//----- nvinfo : EIATTR_PARAM_CBANK
	.align		4
        /*0060*/ 	.byte	0x04, 0x0a
        /*0062*/ 	.short	(.L_21 - .L_20)
	.align		4
.L_20:
        /*0064*/ 	.word	index@(.nv.constant0._Z6kernelPdPiy)
        /*0068*/ 	.short	0x0380
        /*006a*/ 	.short	0x0018


	//----- nvinfo : EIATTR_SW_WAR
	.align		4
.L_21:
        /*006c*/ 	.byte	0x04, 0x36
        /*006e*/ 	.short	(.L_23 - .L_22)
.L_22:
        /*0070*/ 	.word	0x00000008
.L_23:


//--------------------- .nv.callgraph             --------------------------
	.section	.nv.callgraph,"",@"SHT_CUDA_CALLGRAPH"
	.align	4
	.sectionentsize	8
	.align		4
        /*0000*/ 	.word	0x00000000
	.align		4
        /*0004*/ 	.word	0xffffffff
	.align		4
        /*0008*/ 	.word	0x00000000
	.align		4
        /*000c*/ 	.word	0xfffffffe
	.align		4
        /*0010*/ 	.word	0x00000000
	.align		4
        /*0014*/ 	.word	0xfffffffd
	.align		4
        /*0018*/ 	.word	0x00000000
	.align		4
        /*001c*/ 	.word	0xfffffffc


//--------------------- .text._Z6kernelPdPiy      --------------------------
	.section	.text._Z6kernelPdPiy,"ax",@progbits
	.align	128
        .global         _Z6kernelPdPiy
        .type           _Z6kernelPdPiy,@function
        .size           _Z6kernelPdPiy,(.L_x_8 - _Z6kernelPdPiy)
        .other          _Z6kernelPdPiy,@"STO_CUDA_ENTRY STV_DEFAULT"
_Z6kernelPdPiy:
.text._Z6kernelPdPiy:
[----:B------:R-:W-:Y:S01]  /*0000*/  LDC R1, c[0x0][0x37c] ;  /* 0x0000df00ff017b82 */ /* 0x000fe20000000800 */
[----:B------:R-:W0:Y:S01]  /*0010*/  S2R R0, SR_CTAID.X ;  /* 0x0000000000007919 */ /* 0x000e220000002500 */
[----:B------:R-:W0:Y:S01]  /*0020*/  LDCU UR4, c[0x0][0x360] ;  /* 0x00006c00ff0477ac */ /* 0x000e220008000800 */
[----:B------:R-:W0:Y:S01]  /*0030*/  S2R R5, SR_TID.X ;  /* 0x0000000000057919 */ /* 0x000e220000002100 */
[----:B------:R-:W1:Y:S01]  /*0040*/  LDCU.64 UR6, c[0x0][0x390] ;  /* 0x00007200ff0677ac */ /* 0x000e620008000a00 */
[----:B0-----:R-:W-:-:S05]  /*0050*/  IMAD R0, R0, UR4, R5 ;  /* 0x0000000400007c24 */ /* 0x001fca000f8e0205 */
[----:B-1----:R-:W-:-:S04]  /*0060*/  ISETP.GE.U32.AND P0, PT, R0, UR6, PT ;  /* 0x0000000600007c0c */ /* 0x002fc8000bf06070 */
[----:B------:R-:W-:-:S13]  /*0070*/  ISETP.GE.U32.AND.EX P0, PT, RZ, UR7, PT, P0 ;  /* 0x00000007ff007c0c */ /* 0x000fda000bf06100 */
[----:B------:R-:W-:Y:S05]  /*0080*/  @P0 EXIT ;  /* 0x000000000000094d */ /* 0x000fea0003800000 */
[----:B------:R-:W0:Y:S01]  /*0090*/  I2F.F64.U32 R4, R5 ;  /* 0x0000000500047312 */ /* 0x000e220000201800 */
[----:B------:R-:W-:Y:S01]  /*00a0*/  IMAD.MOV.U32 R2, RZ, RZ, 0x1 ;  /* 0x00000001ff027424 */ /* 0x000fe200078e00ff */
[----:B------:R-:W1:Y:S01]  /*00b0*/  LDCU.64 UR4, c[0x0][0x358] ;  /* 0x00006b00ff0477ac */ /* 0x000e620008000a00 */
[----:B------:R-:W-:Y:S05]  /*00c0*/  BSSY.RECONVERGENT B0, `(.L_x_0) ;  /* 0x0000011000007945 */ /* 0x000fea0003800200 */
[----:B0-----:R-:W0:Y:S02]  /*00d0*/  MUFU.RCP64H R3, R5 ;  /* 0x0000000500037308 */ /* 0x001e240000001800 */
[----:B0-----:R-:W-:-:S08]  /*00e0*/  DFMA R6, -R4, R2, 1 ;  /* 0x3ff000000406742b */ /* 0x001fd00000000102 */
[----:B------:R-:W-:-:S08]  /*00f0*/  DFMA R6, R6, R6, R6 ;  /* 0x000000060606722b */ /* 0x000fd00000000006 */
[----:B------:R-:W-:Y:S02]  /*0100*/  DFMA R2, R2, R6, R2 ;  /* 0x000000060202722b */ /* 0x000fe40000000002 */
[----:B------:R-:W0:Y:S06]  /*0110*/  I2F.F64.U32 R6, R0 ;  /* 0x0000000000067312 */ /* 0x000e2c0000201800 */
[----:B------:R-:W-:-:S08]  /*0120*/  DFMA R8, -R4, R2, 1 ;  /* 0x3ff000000408742b */ /* 0x000fd00000000102 */
[----:B------:R-:W-:Y:S01]  /*0130*/  DFMA R2, R2, R8, R2 ;  /* 0x000000080202722b */ /* 0x000fe20000000002 */
[----:B0-----:R-:W-:-:S07]  /*0140*/  FSETP.GEU.AND P1, PT, |R7|, 6.5827683646048100446e-37, PT ;  /* 0x036000000700780b */ /* 0x001fce0003f2e200 */
[----:B------:R-:W-:-:S08]  /*0150*/  DMUL R8, R6, R2 ;  /* 0x0000000206087228 */ /* 0x000fd00000000000 */
[----:B------:R-:W-:-:S08]  /*0160*/  DFMA R10, -R4, R8, R6 ;  /* 0x00000008040a722b */ /* 0x000fd00000000106 */
[----:B------:R-:W-:-:S10]  /*0170*/  DFMA R2, R2, R10, R8 ;  /* 0x0000000a0202722b */ /* 0x000fd40000000008 */
[----:B------:R-:W-:-:S05]  /*0180*/  FFMA R8, RZ, R5, R3 ;  /* 0x00000005ff087223 */ /* 0x000fca0000000003 */
[----:B------:R-:W-:-:S13]  /*0190*/  FSETP.GT.AND P0, PT, |R8|, 1.469367938527859385e-39, PT ;  /* 0x001000000800780b */ /* 0x000fda0003f04200 */
[----:B-1----:R-:W-:Y:S05]  /*01a0*/  @P0 BRA P1, `(.L_x_1) ;  /* 0x0000000000080947 */ /* 0x002fea0000800000 */
[----:B------:R-:W-:-:S07]  /*01b0*/  MOV R10, 0x1d0 ;  /* 0x000001d0000a7802 */ /* 0x000fce0000000f00 */
[----:B------:R-:W-:Y:S05]  /*01c0*/  CALL.REL.NOINC `($__internal_0_$__cuda_sm20_div_rn_f64_full) ;  /* 0x0000000000247944 */ /* 0x000fea0003c00000 */
.L_x_1:
[----:B------:R-:W-:Y:S05]  /*01d0*/  BSYNC.RECONVERGENT B0 ;  /* 0x0000000000007941 */ /* 0x000fea0003800200 */
.L_x_0:
[----:B------:R-:W0:Y:S01]  /*01e0*/  LDCU.64 UR6, c[0x0][0x388] ;  /* 0x00007100ff0677ac */ /* 0x000e220008000a00 */
[----:B------:R-:W1:Y:S01]  /*01f0*/  LDC.64 R4, c[0x0][0x380] ;  /* 0x0000e000ff047b82 */ /* 0x000e620000000a00 */
[----:B0-----:R-:W-:-:S04]  /*0200*/  LEA R6, P0, R0, UR6, 0x2 ;  /* 0x0000000600067c11 */ /* 0x001fc8000f8010ff */
[----:B------:R-:W-:-:S06]  /*0210*/  LEA.HI.X R7, R0, UR7, RZ, 0x2, P0 ;  /* 0x0000000700077c11 */ /* 0x000fcc00080f14ff */
[----:B------:R-:W1:Y:S02]  /*0220*/  LDG.E R7, desc[UR4][R6.64] ;  /* 0x0000000406077981 */ /* 0x000e64000c1e1900 */
[----:B-1----:R-:W-:-:S05]  /*0230*/  IMAD.WIDE R4, R7, 0x8, R4 ;  /* 0x0000000807047825 */ /* 0x002fca00078e0204 */
[----:B------:R-:W-:Y:S01]  /*0240*/  STG.E.64 desc[UR4][R4.64], R2 ;  /* 0x0000000204007986 */ /* 0x000fe2000c101b04 */
[----:B------:R-:W-:Y:S05]  /*0250*/  EXIT ;  /* 0x000000000000794d */ /* 0x000fea0003800000 */
        .weak           $__internal_0_$__cuda_sm20_div_rn_f64_full
        .type           $__internal_0_$__cuda_sm20_div_rn_f64_full,@function
        .size           $__internal_0_$__cuda_sm20_div_rn_f64_full,(.L_x_8 - $__internal_0_$__cuda_sm20_div_rn_f64_full)
$__internal_0_$__cuda_sm20_div_rn_f64_full:
[C---:B------:R-:W-:Y:S01]  /*0260*/  FSETP.GEU.AND P0, PT, |R5|.reuse, 1.469367938527859385e-39, PT ;  /* 0x001000000500780b */ /* 0x040fe20003f0e200 */
[----:B------:R-:W-:Y:S01]  /*0270*/  IMAD.MOV.U32 R16, RZ, RZ, 0x1 ;  /* 0x00000001ff107424 */ /* 0x000fe200078e00ff */
[----:B------:R-:W-:Y:S01]  /*0280*/  LOP3.LUT R2, R5, 0x800fffff, RZ, 0xc0, !PT ;  /* 0x800fffff05027812 */ /* 0x000fe200078ec0ff */
[----:B------:R-:W-:Y:S01]  /*0290*/  BSSY.RECONVERGENT B1, `(.L_x_2) ;  /* 0x0000055000017945 */ /* 0x000fe20003800200 */
[C---:B------:R-:W-:Y:S02]  /*02a0*/  FSETP.GEU.AND P2, PT, |R7|.reuse, 1.469367938527859385e-39, PT ;  /* 0x001000000700780b */ /* 0x040fe40003f4e200 */
[----:B------:R-:W-:Y:S01]  /*02b0*/  LOP3.LUT R3, R2, 0x3ff00000, RZ, 0xfc, !PT ;  /* 0x3ff0000002037812 */ /* 0x000fe200078efcff */
[----:B------:R-:W-:Y:S01]  /*02c0*/  IMAD.MOV.U32 R2, RZ, RZ, R4 ;  /* 0x000000ffff027224 */ /* 0x000fe200078e0004 */
[----:B------:R-:W-:Y:S02]  /*02d0*/  LOP3.LUT R11, R7, 0x7ff00000, RZ, 0xc0, !PT ;  /* 0x7ff00000070b7812 */ /* 0x000fe400078ec0ff */
[----:B------:R-:W-:-:S03]  /*02e0*/  LOP3.LUT R14, R5, 0x7ff00000, RZ, 0xc0, !PT ;  /* 0x7ff00000050e7812 */ /* 0x000fc600078ec0ff */
[----:B------:R-:W-:Y:S01]  /*02f0*/  @!P0 DMUL R2, R4, 8.98846567431157953865e+307 ;  /* 0x7fe0000004028828 */ /* 0x000fe20000000000 */
[----:B------:R-:W-:-:S03]  /*0300*/  ISETP.GE.U32.AND P1, PT, R11, R14, PT ;  /* 0x0000000e0b00720c */ /* 0x000fc60003f26070 */
[----:B------:R-:W-:Y:S01]  /*0310*/  @!P2 LOP3.LUT R12, R5, 0x7ff00000, RZ, 0xc0, !PT ;  /* 0x7ff00000050ca812 */ /* 0x000fe200078ec0ff */
[----:B------:R-:W-:Y:S01]  /*0320*/  @!P2 IMAD.MOV.U32 R18, RZ, RZ, RZ ;  /* 0x000000ffff12a224 */ /* 0x000fe200078e00ff */
[----:B------:R-:W0:Y:S02]  /*0330*/  MUFU.RCP64H R17, R3 ;  /* 0x0000000300117308 */ /* 0x000e240000001800 */
[----:B------:R-:W-:Y:S01]  /*0340*/  @!P2 ISETP.GE.U32.AND P3, PT, R11, R12, PT ;  /* 0x0000000c0b00a20c */ /* 0x000fe20003f66070 */
[----:B------:R-:W-:-:S05]  /*0350*/  IMAD.MOV.U32 R12, RZ, RZ, 0x1ca00000 ;  /* 0x1ca00000ff0c7424 */ /* 0x000fca00078e00ff */
[----:B------:R-:W-:-:S04]  /*0360*/  @!P2 SEL R13, R12, 0x63400000, !P3 ;  /* 0x634000000c0da807 */ /* 0x000fc80005800000 */
[----:B------:R-:W-:-:S04]  /*0370*/  @!P2 LOP3.LUT R13, R13, 0x80000000, R7, 0xf8, !PT ;  /* 0x800000000d0da812 */ /* 0x000fc800078ef807 */
[----:B------:R-:W-:Y:S01]  /*0380*/  @!P2 LOP3.LUT R19, R13, 0x100000, RZ, 0xfc, !PT ;  /* 0x001000000d13a812 */ /* 0x000fe200078efcff */
[----:B0-----:R-:W-:-:S08]  /*0390*/  DFMA R8, R16, -R2, 1 ;  /* 0x3ff000001008742b */ /* 0x001fd00000000802 */
[----:B------:R-:W-:-:S08]  /*03a0*/  DFMA R8, R8, R8, R8 ;  /* 0x000000080808722b */ /* 0x000fd00000000008 */
[----:B------:R-:W-:Y:S01]  /*03b0*/  DFMA R16, R16, R8, R16 ;  /* 0x000000081010722b */ /* 0x000fe20000000010 */
[----:B------:R-:W-:Y:S01]  /*03c0*/  SEL R9, R12, 0x63400000, !P1 ;  /* 0x634000000c097807 */ /* 0x000fe20004800000 */
[----:B------:R-:W-:-:S03]  /*03d0*/  IMAD.MOV.U32 R8, RZ, RZ, R6 ;  /* 0x000000ffff087224 */ /* 0x000fc600078e0006 */
[----:B------:R-:W-:-:S03]  /*03e0*/  LOP3.LUT R9, R9, 0x800fffff, R7, 0xf8, !PT ;  /* 0x800fffff09097812 */ /* 0x000fc600078ef807 */
[----:B------:R-:W-:-:S03]  /*03f0*/  DFMA R20, R16, -R2, 1 ;  /* 0x3ff000001014742b */ /* 0x000fc60000000802 */
[----:B------:R-:W-:-:S05]  /*0400*/  @!P2 DFMA R8, R8, 2, -R18 ;  /* 0x400000000808a82b */ /* 0x000fca0000000812 */
[----:B------:R-:W-:Y:S01]  /*0410*/  DFMA R16, R16, R20, R16 ;  /* 0x000000141010722b */ /* 0x000fe20000000010 */
[----:B------:R-:W-:Y:S02]  /*0420*/  IMAD.MOV.U32 R21, RZ, RZ, R11 ;  /* 0x000000ffff157224 */ /* 0x000fe400078e000b */
[----:B------:R-:W-:Y:S01]  /*0430*/  IMAD.MOV.U32 R20, RZ, RZ, R14 ;  /* 0x000000ffff147224 */ /* 0x000fe200078e000e */
[----:B------:R-:W-:Y:S02]  /*0440*/  @!P0 LOP3.LUT R20, R3, 0x7ff00000, RZ, 0xc0, !PT ;  /* 0x7ff0000003148812 */ /* 0x000fe400078ec0ff */
[----:B------:R-:W-:Y:S02]  /*0450*/  @!P2 LOP3.LUT R21, R9, 0x7ff00000, RZ, 0xc0, !PT ;  /* 0x7ff000000915a812 */ /* 0x000fe400078ec0ff */
[----:B------:R-:W-:Y:S01]  /*0460*/  DMUL R18, R16, R8 ;  /* 0x0000000810127228 */ /* 0x000fe20000000000 */
[----:B------:R-:W-:Y:S02]  /*0470*/  VIADD R22, R20, 0xffffffff ;  /* 0xffffffff14167836 */ /* 0x000fe40000000000 */
[----:B------:R-:W-:-:S05]  /*0480*/  VIADD R13, R21, 0xffffffff ;  /* 0xffffffff150d7836 */ /* 0x000fca0000000000 */
[----:B------:R-:W-:Y:S01]  /*0490*/  DFMA R14, R18, -R2, R8 ;  /* 0x80000002120e722b */ /* 0x000fe20000000008 */
[----:B------:R-:W-:-:S04]  /*04a0*/  ISETP.GT.U32.AND P0, PT, R13, 0x7feffffe, PT ;  /* 0x7feffffe0d00780c */ /* 0x000fc80003f04070 */
[----:B------:R-:W-:-:S03]  /*04b0*/  ISETP.GT.U32.OR P0, PT, R22, 0x7feffffe, P0 ;  /* 0x7feffffe1600780c */ /* 0x000fc60000704470 */
[----:B------:R-:W-:-:S10]  /*04c0*/  DFMA R14, R16, R14, R18 ;  /* 0x0000000e100e722b */ /* 0x000fd40000000012 */
[----:B------:R-:W-:Y:S05]  /*04d0*/  @P0 BRA `(.L_x_3) ;  /* 0x00000000006c0947 */ /* 0x000fea0003800000 */
[----:B------:R-:W-:-:S04]  /*04e0*/  LOP3.LUT R16, R5, 0x7ff00000, RZ, 0xc0, !PT ;  /* 0x7ff0000005107812 */ /* 0x000fc800078ec0ff */
[CC--:B------:R-:W-:Y:S02]  /*04f0*/  VIADDMNMX R6, R11.reuse, -R16.reuse, 0xb9600000, !PT ;  /* 0xb96000000b067446 */ /* 0x0c0fe40007800910 */
[----:B------:R-:W-:Y:S02]  /*0500*/  ISETP.GE.U32.AND P0, PT, R11, R16, PT ;  /* 0x000000100b00720c */ /* 0x000fe40003f06070 */
[----:B------:R-:W-:Y:S02]  /*0510*/  VIMNMX R6, PT, PT, R6, 0x46a00000, PT ;  /* 0x46a0000006067848 */ /* 0x000fe40003fe0100 */
[----:B------:R-:W-:-:S05]  /*0520*/  SEL R11, R12, 0x63400000, !P0 ;  /* 0x634000000c0b7807 */ /* 0x000fca0004000000 */
[----:B------:R-:W-:Y:S02]  /*0530*/  IMAD.IADD R11, R6, 0x1, -R11 ;  /* 0x00000001060b7824 */ /* 0x000fe400078e0a0b */
[----:B------:R-:W-:Y:S02]  /*0540*/  IMAD.MOV.U32 R6, RZ, RZ, RZ ;  /* 0x000000ffff067224 */ /* 0x000fe400078e00ff */
[----:B------:R-:W-:-:S06]  /*0550*/  VIADD R7, R11, 0x7fe00000 ;  /* 0x7fe000000b077836 */ /* 0x000fcc0000000000 */
[----:B------:R-:W-:-:S10]  /*0560*/  DMUL R12, R14, R6 ;  /* 0x000000060e0c7228 */ /* 0x000fd40000000000 */
[----:B------:R-:W-:-:S13]  /*0570*/  FSETP.GTU.AND P0, PT, |R13|, 1.469367938527859385e-39, PT ;  /* 0x001000000d00780b */ /* 0x000fda0003f0c200 */
[----:B------:R-:W-:Y:S05]  /*0580*/  @P0 BRA `(.L_x_4) ;  /* 0x0000000000940947 */ /* 0x000fea0003800000 */
[----:B------:R-:W-:Y:S01]  /*0590*/  DFMA R2, R14, -R2, R8 ;  /* 0x800000020e02722b */ /* 0x000fe20000000008 */
[----:B------:R-:W-:-:S09]  /*05a0*/  IMAD.MOV.U32 R6, RZ, RZ, RZ ;  /* 0x000000ffff067224 */ /* 0x000fd200078e00ff */
[C---:B------:R-:W-:Y:S02]  /*05b0*/  FSETP.NEU.AND P0, PT, R3.reuse, RZ, PT ;  /* 0x000000ff0300720b */ /* 0x040fe40003f0d000 */
[----:B------:R-:W-:-:S04]  /*05c0*/  LOP3.LUT R5, R3, 0x80000000, R5, 0x48, !PT ;  /* 0x8000000003057812 */ /* 0x000fc800078e4805 */
[----:B------:R-:W-:-:S07]  /*05d0*/  LOP3.LUT R7, R5, R7, RZ, 0xfc, !PT ;  /* 0x0000000705077212 */ /* 0x000fce00078efcff */
[----:B------:R-:W-:Y:S05]  /*05e0*/  @!P0 BRA `(.L_x_4) ;  /* 0x00000000007c8947 */ /* 0x000fea0003800000 */
[----:B------:R-:W-:Y:S01]  /*05f0*/  IMAD.MOV R3, RZ, RZ, -R11 ;  /* 0x000000ffff037224 */ /* 0x000fe200078e0a0b */
[----:B------:R-:W-:Y:S01]  /*0600*/  DMUL.RP R6, R14, R6 ;  /* 0x000000060e067228 */ /* 0x000fe20000008000 */
[----:B------:R-:W-:Y:S01]  /*0610*/  IMAD.MOV.U32 R2, RZ, RZ, RZ ;  /* 0x000000ffff027224 */ /* 0x000fe200078e00ff */
[----:B------:R-:W-:-:S05]  /*0620*/  IADD3 R11, PT, PT, -R11, -0x43300000, RZ ;  /* 0xbcd000000b0b7810 */ /* 0x000fca0007ffe1ff */
[----:B------:R-:W-:-:S03]  /*0630*/  DFMA R2, R12, -R2, R14 ;  /* 0x800000020c02722b */ /* 0x000fc6000000000e */
[----:B------:R-:W-:-:S07]  /*0640*/  LOP3.LUT R5, R7, R5, RZ, 0x3c, !PT ;  /* 0x0000000507057212 */ /* 0x000fce00078e3cff */
[----:B------:R-:W-:-:S04]  /*0650*/  FSETP.NEU.AND P0, PT, |R3|, R11, PT ;  /* 0x0000000b0300720b */ /* 0x000fc80003f0d200 */
[----:B------:R-:W-:Y:S02]  /*0660*/  FSEL R12, R6, R12, !P0 ;  /* 0x0000000c060c7208 */ /* 0x000fe40004000000 */
[----:B------:R-:W-:Y:S01]  /*0670*/  FSEL R13, R5, R13, !P0 ;  /* 0x0000000d050d7208 */ /* 0x000fe20004000000 */
[----:B------:R-:W-:Y:S06]  /*0680*/  BRA `(.L_x_4) ;  /* 0x0000000000547947 */ /* 0x000fec0003800000 */
.L_x_3:
[----:B------:R-:W-:-:S14]  /*0690*/  DSETP.NAN.AND P0, PT, R6, R6, PT ;  /* 0x000000060600722a */ /* 0x000fdc0003f08000 */
[----:B------:R-:W-:Y:S05]  /*06a0*/  @P0 BRA `(.L_x_5) ;  /* 0x0000000000440947 */ /* 0x000fea0003800000 */
[----:B------:R-:W-:-:S14]  /*06b0*/  DSETP.NAN.AND P0, PT, R4, R4, PT ;  /* 0x000000040400722a */ /* 0x000fdc0003f08000 */
[----:B------:R-:W-:Y:S05]  /*06c0*/  @P0 BRA `(.L_x_6) ;  /* 0x0000000000300947 */ /* 0x000fea0003800000 */
[----:B------:R-:W-:Y:S01]  /*06d0*/  ISETP.NE.AND P0, PT, R21, R20, PT ;  /* 0x000000141500720c */ /* 0x000fe20003f05270 */
[----:B------:R-:W-:Y:S02]  /*06e0*/  IMAD.MOV.U32 R12, RZ, RZ, 0x0 ;  /* 0x00000000ff0c7424 */ /* 0x000fe400078e00ff */
[----:B------:R-:W-:-:S10]  /*06f0*/  IMAD.MOV.U32 R13, RZ, RZ, -0x80000 ;  /* 0xfff80000ff0d7424 */ /* 0x000fd400078e00ff */
[----:B------:R-:W-:Y:S05]  /*0700*/  @!P0 BRA `(.L_x_4) ;  /* 0x0000000000348947 */ /* 0x000fea0003800000 */
[----:B------:R-:W-:Y:S02]  /*0710*/  ISETP.NE.AND P0, PT, R21, 0x7ff00000, PT ;  /* 0x7ff000001500780c */ /* 0x000fe40003f05270 */
[----:B------:R-:W-:Y:S02]  /*0720*/  LOP3.LUT R13, R7, 0x80000000, R5, 0x48, !PT ;  /* 0x80000000070d7812 */ /* 0x000fe400078e4805 */
[----:B------:R-:W-:-:S13]  /*0730*/  ISETP.EQ.OR P0, PT, R20, RZ, !P0 ;  /* 0x000000ff1400720c */ /* 0x000fda0004702670 */
[----:B------:R-:W-:Y:S01]  /*0740*/  @P0 LOP3.LUT R2, R13, 0x7ff00000, RZ, 0xfc, !PT ;  /* 0x7ff000000d020812 */ /* 0x000fe200078efcff */
[----:B------:R-:W-:Y:S02]  /*0750*/  @!P0 IMAD.MOV.U32 R12, RZ, RZ, RZ ;  /* 0x000000ffff0c8224 */ /* 0x000fe400078e00ff */
[----:B------:R-:W-:Y:S02]  /*0760*/  @P0 IMAD.MOV.U32 R12, RZ, RZ, RZ ;  /* 0x000000ffff0c0224 */ /* 0x000fe400078e00ff */
[----:B------:R-:W-:Y:S01]  /*0770*/  @P0 IMAD.MOV.U32 R13, RZ, RZ, R2 ;  /* 0x000000ffff0d0224 */ /* 0x000fe200078e0002 */
[----:B------:R-:W-:Y:S06]  /*0780*/  BRA `(.L_x_4) ;  /* 0x0000000000147947 */ /* 0x000fec0003800000 */
.L_x_6:
[----:B------:R-:W-:Y:S01]  /*0790*/  LOP3.LUT R13, R5, 0x80000, RZ, 0xfc, !PT ;  /* 0x00080000050d7812 */ /* 0x000fe200078efcff */
[----:B------:R-:W-:Y:S01]  /*07a0*/  IMAD.MOV.U32 R12, RZ, RZ, R4 ;  /* 0x000000ffff0c7224 */ /* 0x000fe200078e0004 */
[----:B------:R-:W-:Y:S06]  /*07b0*/  BRA `(.L_x_4) ;  /* 0x0000000000087947 */ /* 0x000fec0003800000 */
.L_x_5:
[----:B------:R-:W-:Y:S01]  /*07c0*/  LOP3.LUT R13, R7, 0x80000, RZ, 0xfc, !PT ;  /* 0x00080000070d7812 */ /* 0x000fe200078efcff */
[----:B------:R-:W-:-:S07]  /*07d0*/  IMAD.MOV.U32 R12, RZ, RZ, R6 ;  /* 0x000000ffff0c7224 */ /* 0x000fce00078e0006 */
.L_x_4:
[----:B------:R-:W-:Y:S05]  /*07e0*/  BSYNC.RECONVERGENT B1 ;  /* 0x0000000000017941 */ /* 0x000fea0003800200 */
.L_x_2:
[----:B------:R-:W-:Y:S02]  /*07f0*/  IMAD.MOV.U32 R11, RZ, RZ, 0x0 ;  /* 0x00000000ff0b7424 */ /* 0x000fe400078e00ff */
[----:B------:R-:W-:Y:S02]  /*0800*/  IMAD.MOV.U32 R2, RZ, RZ, R12 ;  /* 0x000000ffff027224 */ /* 0x000fe400078e000c */
[----:B------:R-:W-:Y:S01]  /*0810*/  IMAD.MOV.U32 R3, RZ, RZ, R13 ;  /* 0x000000ffff037224 */ /* 0x000fe200078e000d */
[----:B------:R-:W-:Y:S06]  /*0820*/  RET.REL.NODEC R10 `(_Z6kernelPdPiy) ;  /* 0xfffffff40af47950 */ /* 0x000fec0003c3ffff */
.L_x_7:
[----:B------:R-:W-:-:S00]  /*0830*/  BRA `(.L_x_7) ;  /* 0xfffffffc00fc7947 */ /* 0x000fc0000383ffff */
[----:B------:R-:W-:-:S00]  /*0840*/  NOP ;  /* 0x0000000000007918 */ /* 0x000fc00000000000 */
        /* <DEDUP_REMOVED lines=11> */
.L_x_8:


//--------------------- .nv.shared.reserved.0     --------------------------
	.section	.nv.shared.reserved.0,"aw",@nobits
	.weak		__nv_reservedSMEM_offset_0_alias
	.size		__nv_reservedSMEM_offset_0_alias, 0, 64
	.other		__nv_reservedSMEM_offset_0_alias,@"STO_CUDA_RESERVED_SHARED STV_DEFAULT"
__nv_reservedSMEM_offset_0_alias:
	.zero		0
	.zero		64


//--------------------- .nv.constant0._Z6kernelPdPiy --------------------------
	.section	.nv.constant0._Z6kernelPdPiy,"a",@progbits
	.sectionflags	@""
	.align	4
.nv.constant0._Z6kernelPdPiy:
	.zero		920


//--------------------- SYMBOLS --------------------------

	.type		.nv.reservedSmem.offset0,@object
	.size		.nv.reservedSmem.offset0,0x4
